	.headerflags	@"EF_CUDA_TEXMODE_UNIFIED EF_CUDA_64BIT_ADDRESS EF_CUDA_ACCELERATORS EF_CUDA_SM90 EF_CUDA_VIRTUAL_SM(EF_CUDA_SM90)"
	.elftype	@"ET_EXEC"


//--------------------- .nv.info                  --------------------------
	.section	.nv.info,"",@"SHT_CUDA_INFO"
	.align	4


	//----- nvinfo : EIATTR_REGCOUNT
	.align		4
        /*0000*/ 	.byte	0x04, 0x2f
        /*0002*/ 	.short	(.L_3 - .L_2)
	.align		4
.L_2:
        /*0004*/ 	.word	index@(triton_poi_fused_clone_7)
        /*0008*/ 	.word	0x00000018


	//----- nvinfo : EIATTR_MIN_STACK_SIZE
	.align		4
.L_3:
        /*000c*/ 	.byte	0x04, 0x12
        /*000e*/ 	.short	(.L_5 - .L_4)
	.align		4
.L_4:
        /*0010*/ 	.word	index@(triton_poi_fused_clone_7)
        /*0014*/ 	.word	0x00000000


	//----- nvinfo : EIATTR_FRAME_SIZE
	.align		4
.L_5:
        /*0018*/ 	.byte	0x04, 0x11
        /*001a*/ 	.short	(.L_7 - .L_6)
	.align		4
.L_6:
        /*001c*/ 	.word	index@(triton_poi_fused_clone_7)
        /*0020*/ 	.word	0x00000000


	//----- nvinfo : EIATTR_MIN_STACK_SIZE
	.align		4
.L_7:
        /*0024*/ 	.byte	0x04, 0x12
        /*0026*/ 	.short	(.L_9 - .L_8)
	.align		4
.L_8:
        /*0028*/ 	.word	index@(triton_poi_fused_clone_7)
        /*002c*/ 	.word	0x00000000
.L_9:


//--------------------- .nv.info.triton_poi_fused_clone_7 --------------------------
	.section	.nv.info.triton_poi_fused_clone_7,"",@"SHT_CUDA_INFO"
	.sectionflags	@""
	.align	4


	//----- nvinfo : EIATTR_CUDA_API_VERSION
	.align		4
        /*0000*/ 	.byte	0x04, 0x37
        /*0002*/ 	.short	(.L_11 - .L_10)
.L_10:
        /*0004*/ 	.word	0x0000007c


	//----- nvinfo : EIATTR_KPARAM_INFO
	.align		4
.L_11:
        /*0008*/ 	.byte	0x04, 0x17
        /*000a*/ 	.short	(.L_13 - .L_12)
.L_12:
        /*000c*/ 	.word	0x00000000
        /*0010*/ 	.short	0x0006
        /*0012*/ 	.short	0x0030
        /*0014*/ 	.byte	0x00, 0xf0, 0x11, 0x00


	//----- nvinfo : EIATTR_KPARAM_INFO
	.align		4
.L_13:
        /*0018*/ 	.byte	0x04, 0x17
        /*001a*/ 	.short	(.L_15 - .L_14)
.L_14:
        /*001c*/ 	.word	0x00000000
        /*0020*/ 	.short	0x0005
        /*0022*/ 	.short	0x0028
        /*0024*/ 	.byte	0x00, 0xf4, 0x21, 0x00


	//----- nvinfo : EIATTR_KPARAM_INFO
	.align		4
.L_15:
        /*0028*/ 	.byte	0x04, 0x17
        /*002a*/ 	.short	(.L_17 - .L_16)
.L_16:
        /*002c*/ 	.word	0x00000000
        /*0030*/ 	.short	0x0004
        /*0032*/ 	.short	0x0020
        /*0034*/ 	.byte	0x00, 0xf4, 0x21, 0x00


	//----- nvinfo : EIATTR_KPARAM_INFO
	.align		4
.L_17:
        /*0038*/ 	.byte	0x04, 0x17
        /*003a*/ 	.short	(.L_19 - .L_18)
.L_18:
        /*003c*/ 	.word	0x00000000
        /*0040*/ 	.short	0x0003
        /*0042*/ 	.short	0x0018
        /*0044*/ 	.byte	0x00, 0xf4, 0x21, 0x00


	//----- nvinfo : EIATTR_KPARAM_INFO
	.align		4
.L_19:
        /*0048*/ 	.byte	0x04, 0x17
        /*004a*/ 	.short	(.L_21 - .L_20)
.L_20:
        /*004c*/ 	.word	0x00000000
        /*0050*/ 	.short	0x0002
        /*0052*/ 	.short	0x0010
        /*0054*/ 	.byte	0x00, 0xf4, 0x21, 0x00


	//----- nvinfo : EIATTR_KPARAM_INFO
	.align		4
.L_21:
        /*0058*/ 	.byte	0x04, 0x17
        /*005a*/ 	.short	(.L_23 - .L_22)
.L_22:
        /*005c*/ 	.word	0x00000000
        /*0060*/ 	.short	0x0001
        /*0062*/ 	.short	0x0008
        /*0064*/ 	.byte	0x00, 0xf4, 0x21, 0x00


	//----- nvinfo : EIATTR_KPARAM_INFO
	.align		4
.L_23:
        /*0068*/ 	.byte	0x04, 0x17
        /*006a*/ 	.short	(.L_25 - .L_24)
.L_24:
        /*006c*/ 	.word	0x00000000
        /*0070*/ 	.short	0x0000
        /*0072*/ 	.short	0x0000
        /*0074*/ 	.byte	0x00, 0xf4, 0x21, 0x00


	//----- nvinfo : EIATTR_SPARSE_MMA_MASK
	.align		4
.L_25:
        /*0078*/ 	.byte	0x03, 0x50
        /*007a*/ 	.short	0x0000


	//----- nvinfo : EIATTR_MAXREG_COUNT
	.align		4
        /*007c*/ 	.byte	0x03, 0x1b
        /*007e*/ 	.short	0x00ff


	//----- nvinfo : EIATTR_EXIT_INSTR_OFFSETS
	.align		4
        /*0080*/ 	.byte	0x04, 0x1c
        /*0082*/ 	.short	(.L_27 - .L_26)


	//   ....[0]....
.L_26:
        /*0084*/ 	.word	0x000005d0


	//   ....[1]....
        /*0088*/ 	.word	0x000005f0


	//----- nvinfo : EIATTR_REQNTID
	.align		4
.L_27:
        /*008c*/ 	.byte	0x04, 0x10
        /*008e*/ 	.short	(.L_29 - .L_28)
.L_28:
        /*0090*/ 	.word	0x00000100
        /*0094*/ 	.word	0x00000001
        /*0098*/ 	.word	0x00000001


	//----- nvinfo : EIATTR_CBANK_PARAM_SIZE
	.align		4
.L_29:
        /*009c*/ 	.byte	0x03, 0x19
        /*009e*/ 	.short	0x0034


	//----- nvinfo : EIATTR_PARAM_CBANK
	.align		4
        /*00a0*/ 	.byte	0x04, 0x0a
        /*00a2*/ 	.short	(.L_31 - .L_30)
	.align		4
.L_30:
        /*00a4*/ 	.word	index@(.nv.constant0.triton_poi_fused_clone_7)
        /*00a8*/ 	.short	0x0210
        /*00aa*/ 	.short	0x0034


	//----- nvinfo : EIATTR_SW_WAR
	.align		4
.L_31:
        /*00ac*/ 	.byte	0x04, 0x36
        /*00ae*/ 	.short	(.L_33 - .L_32)
.L_32:
        /*00b0*/ 	.word	0x00000008
.L_33:


//--------------------- .nv.callgraph             --------------------------
	.section	.nv.callgraph,"",@"SHT_CUDA_CALLGRAPH"
	.align	4
	.sectionentsize	8
	.align		4
        /*0000*/ 	.word	0x00000000
	.align		4
        /*0004*/ 	.word	0xffffffff
	.align		4
        /*0008*/ 	.word	0x00000000
	.align		4
        /*000c*/ 	.word	0xfffffffe
	.align		4
        /*0010*/ 	.word	0x00000000
	.align		4
        /*0014*/ 	.word	0xfffffffd
	.align		4
        /*0018*/ 	.word	0x00000000
	.align		4
        /*001c*/ 	.word	0xfffffffc


//--------------------- .nv.constant4             --------------------------
	.section	.nv.constant4,"a",@progbits
	.align	8
	.align		8
.nv.constant4:
        /*0000*/ 	.dword	_$_str
	.align		8
        /*0008*/ 	.dword	_$_str_$_2


//--------------------- .text.triton_poi_fused_clone_7 --------------------------
	.section	.text.triton_poi_fused_clone_7,"ax",@progbits
	.align	128
        .global         triton_poi_fused_clone_7
        .type           triton_poi_fused_clone_7,@function
        .size           triton_poi_fused_clone_7,(.L_x_1 - triton_poi_fused_clone_7)
        .other          triton_poi_fused_clone_7,@"STO_CUDA_ENTRY STV_DEFAULT"
triton_poi_fused_clone_7:
.text.triton_poi_fused_clone_7:
[----:B------:R-:W0:Y:S01]  /*0000*/  LDC R1, c[0x0][0x28] ;  /* 0x00000a00ff017b82 */ /* 0x000e220000000800 */
[----:B------:R-:W1:Y:S01]  /*0010*/  S2R R0, SR_TID.X ;  /* 0x0000000000007919 */ /* 0x000e620000002100 */
[----:B------:R-:W-:Y:S01]  /*0020*/  CS2R R8, SRZ ;  /* 0x0000000000087805 */ /* 0x000fe2000001ff00 */
[----:B------:R-:W-:Y:S01]  /*0030*/  ULDC.64 UR4, c[0x0][0x208] ;  /* 0x0000820000047ab9 */ /* 0x000fe20000000a00 */
[----:B------:R-:W2:Y:S01]  /*0040*/  S2R R3, SR_CTAID.X ;  /* 0x0000000000037919 */ /* 0x000ea20000002500 */
[----:B------:R-:W-:-:S03]  /*0050*/  HFMA2.MMA R17, -RZ, RZ, 0, 4.673004150390625e-05 ;  /* 0x00000310ff117435 */ /* 0x000fc600000001ff */
[----:B------:R-:W3:Y:S08]  /*0060*/  LDC.64 R10, c[0x0][0x210] ;  /* 0x00008400ff0a7b82 */ /* 0x000ef00000000a00 */
[----:B------:R-:W4:Y:S01]  /*0070*/  LDC.64 R14, c[0x0][0x218] ;  /* 0x00008600ff0e7b82 */ /* 0x000f220000000a00 */
[----:B-1----:R-:W-:-:S04]  /*0080*/  SHF.L.U32 R0, R0, 0x1, RZ ;  /* 0x0000000100007819 */ /* 0x002fc800000006ff */
[----:B------:R-:W-:-:S04]  /*0090*/  LOP3.LUT R0, R0, 0x1fe, RZ, 0xc0, !PT ;  /* 0x000001fe00007812 */ /* 0x000fc800078ec0ff */
[----:B--2---:R-:W-:Y:S02]  /*00a0*/  LEA R0, R3, R0, 0x9 ;  /* 0x0000000003007211 */ /* 0x004fe400078e48ff */
[----:B------:R-:W1:Y:S02]  /*00b0*/  LDC.64 R2, c[0x0][0x220] ;  /* 0x00008800ff027b82 */ /* 0x000e640000000a00 */
[C---:B------:R-:W-:Y:S01]  /*00c0*/  ISETP.GE.AND P0, PT, R0.reuse, 0x15200, PT ;  /* 0x000152000000780c */ /* 0x040fe20003f06270 */
[----:B------:R-:W-:-:S05]  /*00d0*/  IMAD.HI R4, R0, 0x60f25deb, RZ ;  /* 0x60f25deb00047827 */ /* 0x000fca00078e02ff */
[----:B------:R-:W-:-:S04]  /*00e0*/  SHF.R.U32.HI R5, RZ, 0x1f, R4 ;  /* 0x0000001fff057819 */ /* 0x000fc80000011604 */
[----:B------:R-:W-:-:S04]  /*00f0*/  LEA.HI.SX32 R12, R4, R5, 0x18 ;  /* 0x00000005040c7211 */ /* 0x000fc800078fc2ff */
[----:B------:R-:W-:-:S04]  /*0100*/  LEA.HI R4, R12, R12, RZ, 0x5 ;  /* 0x0000000c0c047211 */ /* 0x000fc800078f28ff */
[----:B------:R-:W-:-:S04]  /*0110*/  LOP3.LUT R13, R4, 0xffffffe0, RZ, 0xc0, !PT ;  /* 0xffffffe0040d7812 */ /* 0x000fc800078ec0ff */
[----:B------:R-:W-:-:S05]  /*0120*/  IADD3 R13, R12, -R13, RZ ;  /* 0x8000000d0c0d7210 */ /* 0x000fca0007ffe0ff */
[----:B-1----:R-:W-:-:S05]  /*0130*/  IMAD.WIDE R2, R13, 0x4, R2 ;  /* 0x000000040d027825 */ /* 0x002fca00078e0202 */
[----:B------:R-:W2:Y:S04]  /*0140*/  @!P0 LDG.E.EL R8, desc[UR4][R2.64] ;  /* 0x0000000402088981 */ /* 0x000ea8000c2e1900 */
[----:B------:R1:W5:Y:S01]  /*0150*/  @!P0 LDG.E.EL R9, desc[UR4][R2.64] ;  /* 0x0000000402098981 */ /* 0x000362000c2e1900 */
[----:B------:R-:W-:Y:S01]  /*0160*/  IMAD.HI R5, R0, 0x4ec4ec4f, RZ ;  /* 0x4ec4ec4f00057827 */ /* 0x000fe200078e02ff */
[----:B------:R-:W-:-:S03]  /*0170*/  IADD3 R4, R0, 0x1, RZ ;  /* 0x0000000100047810 */ /* 0x000fc60007ffe0ff */
[----:B------:R-:W-:Y:S01]  /*0180*/  IMAD R17, R12, R17, 0x1d ;  /* 0x0000001d0c117424 */ /* 0x000fe200078e0211 */
[----:B------:R-:W-:Y:S01]  /*0190*/  SHF.R.U32.HI R6, RZ, 0x1f, R5 ;  /* 0x0000001fff067819 */ /* 0x000fe20000011605 */
[----:B------:R-:W-:-:S03]  /*01a0*/  IMAD.HI R7, R4, 0x4ec4ec4f, RZ ;  /* 0x4ec4ec4f04077827 */ /* 0x000fc600078e02ff */
[----:B------:R-:W-:Y:S01]  /*01b0*/  LEA.HI.SX32 R5, R5, R6, 0x1d ;  /* 0x0000000605057211 */ /* 0x000fe200078feaff */
[----:B----4-:R-:W-:Y:S01]  /*01c0*/  IMAD.WIDE R20, R13, 0x4, R14 ;  /* 0x000000040d147825 */ /* 0x010fe200078e020e */
[----:B------:R-:W-:Y:S02]  /*01d0*/  SHF.R.U32.HI R6, RZ, 0x1f, R7 ;  /* 0x0000001fff067819 */ /* 0x000fe40000011607 */
[----:B------:R-:W-:Y:S01]  /*01e0*/  CS2R R14, SRZ ;  /* 0x00000000000e7805 */ /* 0x000fe2000001ff00 */
[----:B------:R-:W-:Y:S01]  /*01f0*/  IMAD.HI R16, R5, 0x4ec4ec4f, RZ ;  /* 0x4ec4ec4f05107827 */ /* 0x000fe200078e02ff */
[----:B------:R-:W-:-:S03]  /*0200*/  LEA.HI.SX32 R7, R7, R6, 0x1d ;  /* 0x0000000607077211 */ /* 0x000fc600078feaff */
[----:B------:R-:W-:Y:S01]  /*0210*/  IMAD R12, R5, -0x1a, R0 ;  /* 0xffffffe6050c7824 */ /* 0x000fe200078e0200 */
[----:B-1----:R-:W-:Y:S01]  /*0220*/  SHF.R.U32.HI R3, RZ, 0x1f, R16 ;  /* 0x0000001fff037819 */ /* 0x002fe20000011610 */
[----:B------:R-:W-:Y:S01]  /*0230*/  IMAD R4, R7, -0x1a, R4 ;  /* 0xffffffe607047824 */ /* 0x000fe200078e0204 */
[----:B------:R-:W4:Y:S01]  /*0240*/  @!P0 LDG.E.EL R15, desc[UR4][R20.64] ;  /* 0x00000004140f8981 */ /* 0x000f22000c2e1900 */
[----:B------:R-:W1:Y:S01]  /*0250*/  LDC.64 R6, c[0x0][0x228] ;  /* 0x00008a00ff067b82 */ /* 0x000e620000000a00 */
[----:B------:R-:W-:Y:S02]  /*0260*/  LEA.HI.SX32 R16, R16, R3, 0x1d ;  /* 0x0000000310107211 */ /* 0x000fe400078feaff */
[----:B------:R-:W-:Y:S02]  /*0270*/  IADD3 R19, R12, R17, RZ ;  /* 0x000000110c137210 */ /* 0x000fe40007ffe0ff */
[----:B------:R-:W-:Y:S01]  /*0280*/  IADD3 R17, R4, R17, RZ ;  /* 0x0000001104117210 */ /* 0x000fe20007ffe0ff */
[----:B------:R-:W-:Y:S01]  /*0290*/  IMAD R16, R16, -0x1a, R5 ;  /* 0xffffffe610107824 */ /* 0x000fe200078e0205 */
[----:B------:R-:W-:Y:S01]  /*02a0*/  MOV R12, RZ ;  /* 0x000000ff000c7202 */ /* 0x000fe20000000f00 */
[----:B------:R-:W1:Y:S02]  /*02b0*/  LDC.64 R2, c[0x0][0x230] ;  /* 0x00008c00ff027b82 */ /* 0x000e640000000a00 */
[----:B------:R-:W-:-:S02]  /*02c0*/  IMAD R5, R16, 0x1c, R19 ;  /* 0x0000001c10057824 */ /* 0x000fc400078e0213 */
[----:B------:R-:W-:Y:S02]  /*02d0*/  IMAD R17, R16, 0x1c, R17 ;  /* 0x0000001c10117824 */ /* 0x000fe400078e0211 */
[----:B---3--:R-:W-:-:S04]  /*02e0*/  IMAD.WIDE R4, R5, 0x4, R10 ;  /* 0x0000000405047825 */ /* 0x008fc800078e020a */
[----:B------:R-:W-:Y:S01]  /*02f0*/  IMAD.WIDE R18, R17, 0x4, R10 ;  /* 0x0000000411127825 */ /* 0x000fe200078e020a */
[----:B------:R-:W-:-:S03]  /*0300*/  CS2R R10, SRZ ;  /* 0x00000000000a7805 */ /* 0x000fc6000001ff00 */
[----:B-1----:R-:W-:-:S03]  /*0310*/  IMAD.WIDE R6, R13, 0x4, R6 ;  /* 0x000000040d067825 */ /* 0x002fc600078e0206 */
[----:B------:R-:W3:Y:S01]  /*0320*/  @!P0 LDG.E R11, desc[UR4][R4.64] ;  /* 0x00000004040b8981 */ /* 0x000ee2000c1e1900 */
[----:B------:R-:W-:-:S03]  /*0330*/  CS2R R16, SRZ ;  /* 0x0000000000107805 */ /* 0x000fc6000001ff00 */
[----:B------:R-:W4:Y:S01]  /*0340*/  @!P0 LDG.E R12, desc[UR4][R18.64] ;  /* 0x00000004120c8981 */ /* 0x000f22000c1e1900 */
[----:B0-----:R-:W-:Y:S01]  /*0350*/  IMAD.WIDE R2, R13, 0x4, R2 ;  /* 0x000000040d027825 */ /* 0x001fe200078e0202 */
[----:B------:R-:W-:Y:S02]  /*0360*/  HFMA2.MMA R13, -RZ, RZ, 0, 0 ;  /* 0x00000000ff0d7435 */ /* 0x000fe400000001ff */
[----:B------:R-:W3:Y:S04]  /*0370*/  @!P0 LDG.E.EL R10, desc[UR4][R20.64] ;  /* 0x00000004140a8981 */ /* 0x000ee8000c2e1900 */
[----:B------:R-:W4:Y:S04]  /*0380*/  @!P0 LDG.E.EL R17, desc[UR4][R6.64] ;  /* 0x0000000406118981 */ /* 0x000f28000c2e1900 */
[----:B------:R0:W4:Y:S04]  /*0390*/  @!P0 LDG.E.EL R16, desc[UR4][R6.64] ;  /* 0x0000000406108981 */ /* 0x000128000c2e1900 */
[----:B------:R-:W4:Y:S04]  /*03a0*/  @!P0 LDG.E.EL R14, desc[UR4][R2.64] ;  /* 0x00000004020e8981 */ /* 0x000f28000c2e1900 */
[----:B------:R1:W4:Y:S01]  /*03b0*/  @!P0 LDG.E.EL R13, desc[UR4][R2.64] ;  /* 0x00000004020d8981 */ /* 0x000322000c2e1900 */
[----:B0-----:R-:W-:Y:S01]  /*03c0*/  MOV R6, 0x3e800000 ;  /* 0x3e80000000067802 */ /* 0x001fe20000000f00 */
[----:B-1----:R-:W0:Y:S02]  /*03d0*/  LDC.64 R2, c[0x0][0x238] ;  /* 0x00008e00ff027b82 */ /* 0x002e240000000a00 */
[----:B0-----:R-:W-:-:S04]  /*03e0*/  IMAD.WIDE R2, R0, 0x4, R2 ;  /* 0x0000000400027825 */ /* 0x001fc800078e0202 */
[----:B--2---:R-:W-:Y:S01]  /*03f0*/  FADD R8, R8, 9.9999997473787516356e-06 ;  /* 0x3727c5ac08087421 */ /* 0x004fe20000000000 */
[----:B-----5:R-:W-:-:S03]  /*0400*/  FADD R9, R9, 9.9999997473787516356e-06 ;  /* 0x3727c5ac09097421 */ /* 0x020fc60000000000 */
[----:B------:R-:W0:Y:S08]  /*0410*/  MUFU.SQRT R4, R8 ;  /* 0x0000000800047308 */ /* 0x000e300000002000 */
[----:B------:R-:W1:Y:S01]  /*0420*/  MUFU.SQRT R5, R9 ;  /* 0x0000000900057308 */ /* 0x000e620000002000 */
[C---:B0-----:R-:W-:Y:S02]  /*0430*/  FSETP.GT.AND P1, PT, R4.reuse, 8.50705917302346158658e+37, PT ;  /* 0x7e8000000400780b */ /* 0x041fe40003f24000 */
[----:B------:R-:W-:-:S02]  /*0440*/  FSETP.GEU.AND P3, PT, R4, 1.175494350822287508e-38, PT ;  /* 0x008000000400780b */ /* 0x000fc40003f6e000 */
[C---:B-1----:R-:W-:Y:S02]  /*0450*/  FSETP.GT.AND P2, PT, R5.reuse, 8.50705917302346158658e+37, PT ;  /* 0x7e8000000500780b */ /* 0x042fe40003f44000 */
[----:B------:R-:W-:-:S07]  /*0460*/  FSETP.GEU.AND P4, PT, R5, 1.175494350822287508e-38, PT ;  /* 0x008000000500780b */ /* 0x000fce0003f8e000 */
[----:B------:R-:W-:-:S04]  /*0470*/  @P1 FMUL R4, R4, 0.25 ;  /* 0x3e80000004041820 */ /* 0x000fc80000400000 */
[----:B------:R-:W-:Y:S01]  /*0480*/  @!P3 FMUL R4, R4, 16777216 ;  /* 0x4b8000000404b820 */ /* 0x000fe20000400000 */
[----:B------:R-:W-:-:S04]  /*0490*/  @P2 FMUL R5, R5, 0.25 ;  /* 0x3e80000005052820 */ /* 0x000fc80000400000 */
[----:B------:R-:W-:Y:S01]  /*04a0*/  @!P4 FMUL R5, R5, 16777216 ;  /* 0x4b8000000505c820 */ /* 0x000fe20000400000 */
[----:B------:R-:W0:Y:S01]  /*04b0*/  MUFU.RCP R4, R4 ;  /* 0x0000000400047308 */ /* 0x000e220000001000 */
[----:B------:R-:W-:-:S07]  /*04c0*/  FSEL R7, R6, 1, P1 ;  /* 0x3f80000006077808 */ /* 0x000fce0000800000 */
[----:B------:R-:W1:Y:S01]  /*04d0*/  MUFU.RCP R5, R5 ;  /* 0x0000000500057308 */ /* 0x000e620000001000 */
[----:B------:R-:W-:Y:S01]  /*04e0*/  FSEL R6, R6, 1, P2 ;  /* 0x3f80000006067808 */ /* 0x000fe20001000000 */
[----:B------:R-:W-:-:S04]  /*04f0*/  @!P3 FMUL R7, R7, 16777216 ;  /* 0x4b8000000707b820 */ /* 0x000fc80000400000 */
[----:B------:R-:W-:Y:S01]  /*0500*/  @!P4 FMUL R6, R6, 16777216 ;  /* 0x4b8000000606c820 */ /* 0x000fe20000400000 */
[----:B---3--:R-:W-:Y:S01]  /*0510*/  FADD R10, -R10, R11 ;  /* 0x0000000b0a0a7221 */ /* 0x008fe20000000100 */
[----:B----4-:R-:W-:Y:S01]  /*0520*/  FADD R12, -R15, R12 ;  /* 0x0000000c0f0c7221 */ /* 0x010fe20000000100 */
[----:B0-----:R-:W-:Y:S01]  /*0530*/  FMUL R7, R4, R7 ;  /* 0x0000000704077220 */ /* 0x001fe20000400000 */
[----:B-1----:R-:W-:-:S03]  /*0540*/  FMUL R9, R5, R6 ;  /* 0x0000000605097220 */ /* 0x002fc60000400000 */
[----:B------:R-:W-:Y:S01]  /*0550*/  FMUL R7, R10, R7 ;  /* 0x000000070a077220 */ /* 0x000fe20000400000 */
[----:B------:R-:W-:-:S03]  /*0560*/  FMUL R12, R12, R9 ;  /* 0x000000090c0c7220 */ /* 0x000fc60000400000 */
[----:B------:R-:W-:Y:S01]  /*0570*/  FFMA R7, R7, R17, R14 ;  /* 0x0000001107077223 */ /* 0x000fe2000000000e */
[----:B------:R-:W-:-:S04]  /*0580*/  FFMA R12, R12, R16, R13 ;  /* 0x000000100c0c7223 */ /* 0x000fc8000000000d */
[C---:B------:R-:W-:Y:S02]  /*0590*/  FSETP.GEU.AND P1, PT, R7.reuse, RZ, PT ;  /* 0x000000ff0700720b */ /* 0x040fe40003f2e000 */
[C---:B------:R-:W-:Y:S02]  /*05a0*/  FSETP.GEU.AND P2, PT, R12.reuse, RZ, PT ;  /* 0x000000ff0c00720b */ /* 0x040fe40003f4e000 */
[----:B------:R-:W-:Y:S02]  /*05b0*/  FSEL R4, R7, RZ, P1 ;  /* 0x000000ff07047208 */ /* 0x000fe40000800000 */
[----:B------:R-:W-:Y:S01]  /*05c0*/  FSEL R5, R12, RZ, P2 ;  /* 0x000000ff0c057208 */ /* 0x000fe20001000000 */
[----:B------:R-:W-:Y:S08]  /*05d0*/  @P0 EXIT ;  /* 0x000000000000094d */ /* 0x000ff00003800000 */
[----:B------:R-:W-:Y:S01]  /*05e0*/  STG.E.64 desc[UR4][R2.64], R4 ;  /* 0x0000000402007986 */ /* 0x000fe2000c101b04 */
[----:B------:R-:W-:Y:S05]  /*05f0*/  EXIT ;  /* 0x000000000000794d */ /* 0x000fea0003800000 */
.L_x_0:
[----:B------:R-:W-:-:S00]  /*0600*/  BRA `(.L_x_0) ;  /* 0xfffffffc00fc7947 */ /* 0x000fc0000383ffff */
[----:B------:R-:W-:-:S00]  /*0610*/  NOP ;  /* 0x0000000000007918 */ /* 0x000fc00000000000 */
        /* <DEDUP_REMOVED lines=14> */
.L_x_1:


//--------------------- .nv.global.init           --------------------------
	.section	.nv.global.init,"aw",@progbits
.nv.global.init:
	.type		_$_str,@object
	.size		_$_str,(_$_str_$_2 - _$_str)
_$_str:
        /*0000*/ 	.byte	0x5f, 0x5f, 0x43, 0x55, 0x44, 0x41, 0x5f, 0x46, 0x54, 0x5a, 0x00
	.type		_$_str_$_2,@object
	.size		_$_str_$_2,(.L_1 - _$_str_$_2)
_$_str_$_2:
        /*000b*/ 	.byte	0x5f, 0x5f, 0x43, 0x55, 0x44, 0x41, 0x5f, 0x50, 0x52, 0x45, 0x43, 0x5f, 0x53, 0x51, 0x52, 0x54
        /*001b*/ 	.byte	0x00
.L_1:


//--------------------- .nv.constant0.triton_poi_fused_clone_7 --------------------------
	.section	.nv.constant0.triton_poi_fused_clone_7,"a",@progbits
	.sectionflags	@""
	.align	4
.nv.constant0.triton_poi_fused_clone_7:
	.zero		580
